//
// Generated by NVIDIA NVVM Compiler
//
// Compiler Build ID: CL-36424714
// Cuda compilation tools, release 13.0, V13.0.88
// Based on NVVM 20.0.0
//

.version 9.0
.target sm_100
.address_size 64

	// .globl	_Z9reductionPfS_j
// _ZZ9reductionPfS_jE10partialSum has been demoted

.visible .entry _Z9reductionPfS_j(
	.param .u64 .ptr .align 1 _Z9reductionPfS_j_param_0,
	.param .u64 .ptr .align 1 _Z9reductionPfS_j_param_1,
	.param .u32 _Z9reductionPfS_j_param_2
)
{
	.reg .pred 	%p<6>;
	.reg .b32 	%r<25>;
	.reg .b32 	%f<7>;
	.reg .b64 	%rd<11>;
	// demoted variable
	.shared .align 4 .b8 _ZZ9reductionPfS_jE10partialSum[4096];
	ld.param.u64 	%rd1, [_Z9reductionPfS_j_param_0];
	ld.param.u64 	%rd2, [_Z9reductionPfS_j_param_1];
	ld.param.u32 	%r8, [_Z9reductionPfS_j_param_2];
	cvta.to.global.u64 	%rd3, %rd2;
	mov.u32 	%r1, %tid.x;
	mov.u32 	%r2, %ctaid.x;
	mov.u32 	%r3, %ntid.x;
	mul.lo.s32 	%r10, %r2, %r3;
	shl.b32 	%r11, %r10, 1;
	add.s32 	%r12, %r11, %r1;
	mul.wide.u32 	%rd4, %r12, 4;
	add.s64 	%rd5, %rd3, %rd4;
	ld.global.f32 	%f1, [%rd5];
	shl.b32 	%r13, %r1, 2;
	mov.u32 	%r14, _ZZ9reductionPfS_jE10partialSum;
	add.s32 	%r15, %r14, %r13;
	st.shared.f32 	[%r15], %f1;
	add.s32 	%r16, %r12, %r3;
	mul.wide.u32 	%rd6, %r16, 4;
	add.s64 	%rd7, %rd3, %rd6;
	ld.global.f32 	%f2, [%rd7];
	shl.b32 	%r17, %r3, 2;
	add.s32 	%r18, %r15, %r17;
	st.shared.f32 	[%r18], %f2;
	add.s32 	%r4, %r12, %r1;
	add.s32 	%r5, %r15, %r13;
	mov.b32 	%r24, 1;
$L__BB0_1:
	bar.sync 	0;
	add.s32 	%r19, %r24, -1;
	and.b32  	%r20, %r19, %r1;
	setp.ne.s32 	%p1, %r20, 0;
	add.s32 	%r21, %r4, %r24;
	setp.ge.u32 	%p2, %r21, %r8;
	or.pred  	%p3, %p1, %p2;
	@%p3 bra 	$L__BB0_3;
	shl.b32 	%r22, %r24, 2;
	add.s32 	%r23, %r5, %r22;
	ld.shared.f32 	%f3, [%r23];
	ld.shared.f32 	%f4, [%r5];
	add.f32 	%f5, %f3, %f4;
	st.shared.f32 	[%r5], %f5;
$L__BB0_3:
	shl.b32 	%r24, %r24, 1;
	setp.le.u32 	%p4, %r24, %r3;
	@%p4 bra 	$L__BB0_1;
	setp.ne.s32 	%p5, %r1, 0;
	@%p5 bra 	$L__BB0_6;
	ld.shared.f32 	%f6, [_ZZ9reductionPfS_jE10partialSum];
	cvta.to.global.u64 	%rd8, %rd1;
	mul.wide.u32 	%rd9, %r2, 4;
	add.s64 	%rd10, %rd8, %rd9;
	st.global.f32 	[%rd10], %f6;
$L__BB0_6:
	ret;

}


// ===== COMPILED SASS (sm_100) =====

	.target	sm_100

	.elftype	@"ET_EXEC"


//--------------------- .note.nv.tkinfo           --------------------------
	.section	.note.nv.tkinfo,"",@"SHT_NOTE"
	.sectionflags	@"SHF_NOTE_NV_TKINFO"
	.tkinfo
        /*0018*/ 	.word	0x00000002
        /*0030*/ 	.string	""
        /*0030*/ 	.string	"ptxas"
        /*0030*/ 	.string	"Cuda compilation tools, release 13.0, V13.0.88"
        /*0030*/ 	.string	"Build cuda_13.0.r13.0/compiler.36424714_0"
        /*0030*/ 	.string	"-arch sm_100 -m 64 "



//--------------------- .note.nv.cuinfo           --------------------------
	.section	.note.nv.cuinfo,"",@"SHT_NOTE"
	.sectionflags	@"SHF_NOTE_NV_CUINFO"
        /*0018*/ 	.short	0x0002
        /*001a*/ 	.short	0x0064
        /*001c*/ 	.short	0x0082
	.zero		2


//--------------------- .nv.info                  --------------------------
	.section	.nv.info,"",@"SHT_CUDA_INFO"
	.align	4


	//----- nvinfo : EIATTR_REGCOUNT
	.align		4
        /*0000*/ 	.byte	0x04, 0x2f
        /*0002*/ 	.short	(.L_1 - .L_0)
	.align		4
.L_0:
        /*0004*/ 	.word	index@(_Z9reductionPfS_j)
        /*0008*/ 	.word	0x00000010


	//----- nvinfo : EIATTR_FRAME_SIZE
	.align		4
.L_1:
        /*000c*/ 	.byte	0x04, 0x11
        /*000e*/ 	.short	(.L_3 - .L_2)
	.align		4
.L_2:
        /*0010*/ 	.word	index@(_Z9reductionPfS_j)
        /*0014*/ 	.word	0x00000000


	//----- nvinfo : EIATTR_MIN_STACK_SIZE
	.align		4
.L_3:
        /*0018*/ 	.byte	0x04, 0x12
        /*001a*/ 	.short	(.L_5 - .L_4)
	.align		4
.L_4:
        /*001c*/ 	.word	index@(_Z9reductionPfS_j)
        /*0020*/ 	.word	0x00000000
.L_5:


//--------------------- .nv.compat                --------------------------
	.section	.nv.compat,"",@"SHT_CUDA_COMPAT_INFO"
	.align	4
        /*0000*/ 	.byte	0x02, 0x09, 0x00, 0x00, 0x02, 0x02, 0x01, 0x00, 0x02, 0x05, 0x05, 0x00, 0x03, 0x07, 0x01, 0x01
        /*0010*/ 	.byte	0x02, 0x03, 0x00, 0x00, 0x02, 0x06, 0x01, 0x00, 0x04, 0x0b, 0x08, 0x00, 0x09, 0x00, 0x00, 0x00
        /*0020*/ 	.byte	0x00, 0x00, 0x00, 0x00


//--------------------- .nv.info._Z9reductionPfS_j --------------------------
	.section	.nv.info._Z9reductionPfS_j,"",@"SHT_CUDA_INFO"
	.sectionflags	@""
	.align	4


	//----- nvinfo : EIATTR_CUDA_API_VERSION
	.align		4
        /*0000*/ 	.byte	0x04, 0x37
        /*0002*/ 	.short	(.L_7 - .L_6)
.L_6:
        /*0004*/ 	.word	0x00000082


	//----- nvinfo : EIATTR_KPARAM_INFO
	.align		4
.L_7:
        /*0008*/ 	.byte	0x04, 0x17
        /*000a*/ 	.short	(.L_9 - .L_8)
.L_8:
        /*000c*/ 	.word	0x00000000
        /*0010*/ 	.short	0x0002
        /*0012*/ 	.short	0x0010
        /*0014*/ 	.byte	0x00, 0xf0, 0x11, 0x00


	//----- nvinfo : EIATTR_KPARAM_INFO
	.align		4
.L_9:
        /*0018*/ 	.byte	0x04, 0x17
        /*001a*/ 	.short	(.L_11 - .L_10)
.L_10:
        /*001c*/ 	.word	0x00000000
        /*0020*/ 	.short	0x0001
        /*0022*/ 	.short	0x0008
        /*0024*/ 	.byte	0x00, 0xf5, 0x21, 0x00


	//----- nvinfo : EIATTR_KPARAM_INFO
	.align		4
.L_11:
        /*0028*/ 	.byte	0x04, 0x17
        /*002a*/ 	.short	(.L_13 - .L_12)
.L_12:
        /*002c*/ 	.word	0x00000000
        /*0030*/ 	.short	0x0000
        /*0032*/ 	.short	0x0000
        /*0034*/ 	.byte	0x00, 0xf5, 0x21, 0x00


	//----- nvinfo : EIATTR_SPARSE_MMA_MASK
	.align		4
.L_13:
        /*0038*/ 	.byte	0x03, 0x50
        /*003a*/ 	.short	0x0000


	//----- nvinfo : EIATTR_MAXREG_COUNT
	.align		4
        /*003c*/ 	.byte	0x03, 0x1b
        /*003e*/ 	.short	0x00ff


	//----- nvinfo : EIATTR_NUM_BARRIERS
	.align		4
        /*0040*/ 	.byte	0x02, 0x4c
        /*0042*/ 	.byte	0x01
	.zero		1


	//----- nvinfo : EIATTR_MERCURY_ISA_VERSION
	.align		4
        /*0044*/ 	.byte	0x03, 0x5f
        /*0046*/ 	.short	0x0101


	//----- nvinfo : EIATTR_VRC_CTA_INIT_COUNT
	.align		4
        /*0048*/ 	.byte	0x02, 0x4a
	.zero		1
	.zero		1


	//----- nvinfo : EIATTR_EXIT_INSTR_OFFSETS
	.align		4
        /*004c*/ 	.byte	0x04, 0x1c
        /*004e*/ 	.short	(.L_15 - .L_14)


	//   ....[0]....
.L_14:
        /*0050*/ 	.word	0x00000260


	//   ....[1]....
        /*0054*/ 	.word	0x000002e0


	//----- nvinfo : EIATTR_CBANK_PARAM_SIZE
	.align		4
.L_15:
        /*0058*/ 	.byte	0x03, 0x19
        /*005a*/ 	.short	0x0014


	//----- nvinfo : EIATTR_PARAM_CBANK
	.align		4
        /*005c*/ 	.byte	0x04, 0x0a
        /*005e*/ 	.short	(.L_17 - .L_16)
	.align		4
.L_16:
        /*0060*/ 	.word	index@(.nv.constant0._Z9reductionPfS_j)
        /*0064*/ 	.short	0x0380
        /*0066*/ 	.short	0x0014


	//----- nvinfo : EIATTR_SW_WAR
	.align		4
.L_17:
        /*0068*/ 	.byte	0x04, 0x36
        /*006a*/ 	.short	(.L_19 - .L_18)
.L_18:
        /*006c*/ 	.word	0x00000008
.L_19:


//--------------------- .nv.callgraph             --------------------------
	.section	.nv.callgraph,"",@"SHT_CUDA_CALLGRAPH"
	.align	4
	.sectionentsize	8
	.align		4
        /*0000*/ 	.word	0x00000000
	.align		4
        /*0004*/ 	.word	0xffffffff
	.align		4
        /*0008*/ 	.word	0x00000000
	.align		4
        /*000c*/ 	.word	0xfffffffe
	.align		4
        /*0010*/ 	.word	0x00000000
	.align		4
        /*0014*/ 	.word	0xfffffffd
	.align		4
        /*0018*/ 	.word	0x00000000
	.align		4
        /*001c*/ 	.word	0xfffffffc


//--------------------- .text._Z9reductionPfS_j   --------------------------
	.section	.text._Z9reductionPfS_j,"ax",@progbits
	.align	128
        .global         _Z9reductionPfS_j
        .type           _Z9reductionPfS_j,@function
        .size           _Z9reductionPfS_j,(.L_x_2 - _Z9reductionPfS_j)
        .other          _Z9reductionPfS_j,@"STO_CUDA_ENTRY STV_DEFAULT"
_Z9reductionPfS_j:
.text._Z9reductionPfS_j:
[----:B------:R-:W-:Y:S01]  /*0000*/  LDC R1, c[0x0][0x37c] ;  /* 0x0000df00ff017b82 */ /* 0x000fe20000000800 */
[----:B------:R-:W0:Y:S07]  /*0010*/  S2R R13, SR_CTAID.X ;  /* 0x00000000000d7919 */ /* 0x000e2e0000002500 */
[----:B------:R-:W0:Y:S01]  /*0020*/  LDC R10, c[0x0][0x360] ;  /* 0x0000d800ff0a7b82 */ /* 0x000e220000000800 */
[----:B------:R-:W1:Y:S01]  /*0030*/  LDCU.64 UR6, c[0x0][0x358] ;  /* 0x00006b00ff0677ac */ /* 0x000e620008000a00 */
[----:B------:R-:W2:Y:S06]  /*0040*/  S2R R8, SR_TID.X ;  /* 0x0000000000087919 */ /* 0x000eac0000002100 */
[----:B------:R-:W3:Y:S01]  /*0050*/  LDC.64 R4, c[0x0][0x388] ;  /* 0x0000e200ff047b82 */ /* 0x000ee20000000a00 */
[----:B0-----:R-:W-:-:S04]  /*0060*/  IMAD R0, R13, R10, RZ ;  /* 0x0000000a0d007224 */ /* 0x001fc800078e02ff */
[----:B--2---:R-:W-:-:S04]  /*0070*/  IMAD R7, R0, 0x2, R8 ;  /* 0x0000000200077824 */ /* 0x004fc800078e0208 */
[C---:B------:R-:W-:Y:S02]  /*0080*/  IMAD.IADD R9, R7.reuse, 0x1, R10 ;  /* 0x0000000107097824 */ /* 0x040fe400078e020a */
[----:B---3--:R-:W-:-:S04]  /*0090*/  IMAD.WIDE.U32 R2, R7, 0x4, R4 ;  /* 0x0000000407027825 */ /* 0x008fc800078e0004 */
[----:B------:R-:W-:Y:S02]  /*00a0*/  IMAD.WIDE.U32 R4, R9, 0x4, R4 ;  /* 0x0000000409047825 */ /* 0x000fe400078e0004 */
[----:B-1----:R-:W2:Y:S04]  /*00b0*/  LDG.E R2, desc[UR6][R2.64] ;  /* 0x0000000602027981 */ /* 0x002ea8000c1e1900 */
[----:B------:R-:W3:Y:S01]  /*00c0*/  LDG.E R4, desc[UR6][R4.64] ;  /* 0x0000000604047981 */ /* 0x000ee2000c1e1900 */
[----:B------:R-:W0:Y:S01]  /*00d0*/  S2UR UR5, SR_CgaCtaId ;  /* 0x00000000000579c3 */ /* 0x000e220000008800 */
[----:B------:R-:W-:Y:S01]  /*00e0*/  UMOV UR4, 0x400 ;  /* 0x0000040000047882 */ /* 0x000fe20000000000 */
[----:B------:R-:W-:Y:S01]  /*00f0*/  IMAD.MOV.U32 R6, RZ, RZ, 0x1 ;  /* 0x00000001ff067424 */ /* 0x000fe200078e00ff */
[----:B------:R-:W-:Y:S01]  /*0100*/  IADD3 R7, PT, PT, R7, R8, RZ ;  /* 0x0000000807077210 */ /* 0x000fe20007ffe0ff */
[----:B0-----:R-:W-:-:S06]  /*0110*/  ULEA UR4, UR5, UR4, 0x18 ;  /* 0x0000000405047291 */ /* 0x001fcc000f8ec0ff */
[----:B------:R-:W-:-:S04]  /*0120*/  LEA R9, R8, UR4, 0x2 ;  /* 0x0000000408097c11 */ /* 0x000fc8000f8e10ff */
[----:B------:R-:W-:Y:S01]  /*0130*/  LEA R11, R10, R9, 0x2 ;  /* 0x000000090a0b7211 */ /* 0x000fe200078e10ff */
[----:B------:R-:W-:Y:S01]  /*0140*/  IMAD R0, R8, 0x4, R9 ;  /* 0x0000000408007824 */ /* 0x000fe200078e0209 */
[----:B------:R-:W0:Y:S01]  /*0150*/  LDCU UR4, c[0x0][0x390] ;  /* 0x00007200ff0477ac */ /* 0x000e220008000800 */
[----:B--2---:R1:W-:Y:S04]  /*0160*/  STS [R9], R2 ;  /* 0x0000000209007388 */ /* 0x0043e80000000800 */
[----:B0--3--:R1:W-:Y:S02]  /*0170*/  STS [R11], R4 ;  /* 0x000000040b007388 */ /* 0x0093e40000000800 */
.L_x_0:
[----:B-1----:R-:W-:Y:S01]  /*0180*/  IADD3 R2, PT, PT, R6, -0x1, RZ ;  /* 0xffffffff06027810 */ /* 0x002fe20007ffe0ff */
[----:B------:R-:W-:Y:S01]  /*0190*/  IMAD.IADD R3, R7, 0x1, R6 ;  /* 0x0000000107037824 */ /* 0x000fe200078e0206 */
[----:B------:R-:W-:Y:S02]  /*01a0*/  BAR.SYNC.DEFER_BLOCKING 0x0 ;  /* 0x0000000000007b1d */ /* 0x000fe40000010000 */
[----:B------:R-:W-:-:S04]  /*01b0*/  LOP3.LUT P0, RZ, R2, R8, RZ, 0xc0, !PT ;  /* 0x0000000802ff7212 */ /* 0x000fc8000780c0ff */
[----:B------:R-:W-:-:S13]  /*01c0*/  ISETP.GE.U32.OR P0, PT, R3, UR4, P0 ;  /* 0x0000000403007c0c */ /* 0x000fda0008706470 */
[C---:B------:R-:W-:Y:S02]  /*01d0*/  @!P0 LEA R2, R6.reuse, R0, 0x2 ;  /* 0x0000000006028211 */ /* 0x040fe400078e10ff */
[----:B------:R-:W-:Y:S01]  /*01e0*/  SHF.L.U32 R6, R6, 0x1, RZ ;  /* 0x0000000106067819 */ /* 0x000fe200000006ff */
[----:B------:R-:W-:Y:S04]  /*01f0*/  @!P0 LDS R3, [R0] ;  /* 0x0000000000038984 */ /* 0x000fe80000000800 */
[----:B------:R-:W0:Y:S02]  /*0200*/  @!P0 LDS R2, [R2] ;  /* 0x0000000002028984 */ /* 0x000e240000000800 */
[----:B0-----:R-:W-:-:S05]  /*0210*/  @!P0 FADD R3, R2, R3 ;  /* 0x0000000302038221 */ /* 0x001fca0000000000 */
[----:B------:R0:W-:Y:S01]  /*0220*/  @!P0 STS [R0], R3 ;  /* 0x0000000300008388 */ /* 0x0001e20000000800 */
[----:B------:R-:W-:-:S13]  /*0230*/  ISETP.GT.U32.AND P0, PT, R6, R10, PT ;  /* 0x0000000a0600720c */ /* 0x000fda0003f04070 */
[----:B0-----:R-:W-:Y:S05]  /*0240*/  @!P0 BRA `(.L_x_0) ;  /* 0xfffffffc00cc8947 */ /* 0x001fea000383ffff */
[----:B------:R-:W-:-:S13]  /*0250*/  ISETP.NE.AND P0, PT, R8, RZ, PT ;  /* 0x000000ff0800720c */ /* 0x000fda0003f05270 */
[----:B------:R-:W-:Y:S05]  /*0260*/  @P0 EXIT ;  /* 0x000000000000094d */ /* 0x000fea0003800000 */
[----:B------:R-:W0:Y:S01]  /*0270*/  S2UR UR5, SR_CgaCtaId ;  /* 0x00000000000579c3 */ /* 0x000e220000008800 */
[----:B------:R-:W-:-:S07]  /*0280*/  UMOV UR4, 0x400 ;  /* 0x0000040000047882 */ /* 0x000fce0000000000 */
[----:B------:R-:W1:Y:S01]  /*0290*/  LDC.64 R2, c[0x0][0x380] ;  /* 0x0000e000ff027b82 */ /* 0x000e620000000a00 */
[----:B0-----:R-:W-:Y:S01]  /*02a0*/  ULEA UR4, UR5, UR4, 0x18 ;  /* 0x0000000405047291 */ /* 0x001fe2000f8ec0ff */
[----:B-1----:R-:W-:-:S08]  /*02b0*/  IMAD.WIDE.U32 R2, R13, 0x4, R2 ;  /* 0x000000040d027825 */ /* 0x002fd000078e0002 */
[----:B------:R-:W0:Y:S04]  /*02c0*/  LDS R5, [UR4] ;  /* 0x00000004ff057984 */ /* 0x000e280008000800 */
[----:B0-----:R-:W-:Y:S01]  /*02d0*/  STG.E desc[UR6][R2.64], R5 ;  /* 0x0000000502007986 */ /* 0x001fe2000c101906 */
[----:B------:R-:W-:Y:S05]  /*02e0*/  EXIT ;  /* 0x000000000000794d */ /* 0x000fea0003800000 */
.L_x_1:
[----:B------:R-:W-:-:S00]  /*02f0*/  BRA `(.L_x_1) ;  /* 0xfffffffc00fc7947 */ /* 0x000fc0000383ffff */
[----:B------:R-:W-:-:S00]  /*0300*/  NOP ;  /* 0x0000000000007918 */ /* 0x000fc00000000000 */
[----:B------:R-:W-:-:S00]  /*0310*/  NOP ;  /* 0x0000000000007918 */ /* 0x000fc00000000000 */
[----:B------:R-:W-:-:S00]  /*0320*/  NOP ;  /* 0x0000000000007918 */ /* 0x000fc00000000000 */
[----:B------:R-:W-:-:S00]  /*0330*/  NOP ;  /* 0x0000000000007918 */ /* 0x000fc00000000000 */
[----:B------:R-:W-:-:S00]  /*0340*/  NOP ;  /* 0x0000000000007918 */ /* 0x000fc00000000000 */
[----:B------:R-:W-:-:S00]  /*0350*/  NOP ;  /* 0x0000000000007918 */ /* 0x000fc00000000000 */
[----:B------:R-:W-:-:S00]  /*0360*/  NOP ;  /* 0x0000000000007918 */ /* 0x000fc00000000000 */
[----:B------:R-:W-:-:S00]  /*0370*/  NOP ;  /* 0x0000000000007918 */ /* 0x000fc00000000000 */
.L_x_2:


//--------------------- .nv.shared._Z9reductionPfS_j --------------------------
	.section	.nv.shared._Z9reductionPfS_j,"aw",@nobits
	.sectionflags	@""
	.align	4
.nv.shared._Z9reductionPfS_j:
	.zero		5120


//--------------------- .nv.shared.reserved.0     --------------------------
	.section	.nv.shared.reserved.0,"aw",@nobits
	.weak		__nv_reservedSMEM_offset_0_alias
	.size		__nv_reservedSMEM_offset_0_alias, 0, 64
	.other		__nv_reservedSMEM_offset_0_alias,@"STO_CUDA_RESERVED_SHARED STV_DEFAULT"
__nv_reservedSMEM_offset_0_alias:
	.zero		0
	.zero		64


//--------------------- .nv.constant0._Z9reductionPfS_j --------------------------
	.section	.nv.constant0._Z9reductionPfS_j,"a",@progbits
	.sectionflags	@""
	.align	4
.nv.constant0._Z9reductionPfS_j:
	.zero		916


//--------------------- SYMBOLS --------------------------

	.type		.nv.reservedSmem.offset0,@object
	.size		.nv.reservedSmem.offset0,0x4
	.type		.nv.reservedSmem.cap,@object
	.size		.nv.reservedSmem.cap,0x4
